	.headerflags	@"EF_CUDA_TEXMODE_UNIFIED EF_CUDA_64BIT_ADDRESS EF_CUDA_ACCELERATORS EF_CUDA_SM90 EF_CUDA_VIRTUAL_SM(EF_CUDA_SM90)"
	.elftype	@"ET_EXEC"


//--------------------- .nv.info                  --------------------------
	.section	.nv.info,"",@"SHT_CUDA_INFO"
	.align	4


	//----- nvinfo : EIATTR_REGCOUNT
	.align		4
        /*0000*/ 	.byte	0x04, 0x2f
        /*0002*/ 	.short	(.L_1 - .L_0)
	.align		4
.L_0:
        /*0004*/ 	.word	index@(triton_red_fused_div_mean_pow_sub_11)
        /*0008*/ 	.word	0x0000001c


	//----- nvinfo : EIATTR_MIN_STACK_SIZE
	.align		4
.L_1:
        /*000c*/ 	.byte	0x04, 0x12
        /*000e*/ 	.short	(.L_3 - .L_2)
	.align		4
.L_2:
        /*0010*/ 	.word	index@(triton_red_fused_div_mean_pow_sub_11)
        /*0014*/ 	.word	0x00000000


	//----- nvinfo : EIATTR_FRAME_SIZE
	.align		4
.L_3:
        /*0018*/ 	.byte	0x04, 0x11
        /*001a*/ 	.short	(.L_5 - .L_4)
	.align		4
.L_4:
        /*001c*/ 	.word	index@(triton_red_fused_div_mean_pow_sub_11)
        /*0020*/ 	.word	0x00000000


	//----- nvinfo : EIATTR_MIN_STACK_SIZE
	.align		4
.L_5:
        /*0024*/ 	.byte	0x04, 0x12
        /*0026*/ 	.short	(.L_7 - .L_6)
	.align		4
.L_6:
        /*0028*/ 	.word	index@(triton_red_fused_div_mean_pow_sub_11)
        /*002c*/ 	.word	0x00000000
.L_7:


//--------------------- .nv.info.triton_red_fused_div_mean_pow_sub_11 --------------------------
	.section	.nv.info.triton_red_fused_div_mean_pow_sub_11,"",@"SHT_CUDA_INFO"
	.sectionflags	@""
	.align	4


	//----- nvinfo : EIATTR_CUDA_API_VERSION
	.align		4
        /*0000*/ 	.byte	0x04, 0x37
        /*0002*/ 	.short	(.L_9 - .L_8)
.L_8:
        /*0004*/ 	.word	0x0000007c


	//----- nvinfo : EIATTR_KPARAM_INFO
	.align		4
.L_9:
        /*0008*/ 	.byte	0x04, 0x17
        /*000a*/ 	.short	(.L_11 - .L_10)
.L_10:
        /*000c*/ 	.word	0x00000000
        /*0010*/ 	.short	0x0003
        /*0012*/ 	.short	0x0018
        /*0014*/ 	.byte	0x00, 0xf0, 0x11, 0x00


	//----- nvinfo : EIATTR_KPARAM_INFO
	.align		4
.L_11:
        /*0018*/ 	.byte	0x04, 0x17
        /*001a*/ 	.short	(.L_13 - .L_12)
.L_12:
        /*001c*/ 	.word	0x00000000
        /*0020*/ 	.short	0x0002
        /*0022*/ 	.short	0x0010
        /*0024*/ 	.byte	0x00, 0xf4, 0x21, 0x00


	//----- nvinfo : EIATTR_KPARAM_INFO
	.align		4
.L_13:
        /*0028*/ 	.byte	0x04, 0x17
        /*002a*/ 	.short	(.L_15 - .L_14)
.L_14:
        /*002c*/ 	.word	0x00000000
        /*0030*/ 	.short	0x0001
        /*0032*/ 	.short	0x0008
        /*0034*/ 	.byte	0x00, 0xf4, 0x21, 0x00


	//----- nvinfo : EIATTR_KPARAM_INFO
	.align		4
.L_15:
        /*0038*/ 	.byte	0x04, 0x17
        /*003a*/ 	.short	(.L_17 - .L_16)
.L_16:
        /*003c*/ 	.word	0x00000000
        /*0040*/ 	.short	0x0000
        /*0042*/ 	.short	0x0000
        /*0044*/ 	.byte	0x00, 0xf4, 0x21, 0x00


	//----- nvinfo : EIATTR_SPARSE_MMA_MASK
	.align		4
.L_17:
        /*0048*/ 	.byte	0x03, 0x50
        /*004a*/ 	.short	0x0000


	//----- nvinfo : EIATTR_MAXREG_COUNT
	.align		4
        /*004c*/ 	.byte	0x03, 0x1b
        /*004e*/ 	.short	0x0080


	//----- nvinfo : EIATTR_COOP_GROUP_MASK_REGIDS
	.align		4
        /*0050*/ 	.byte	0x04, 0x29
        /*0052*/ 	.short	(.L_19 - .L_18)


	//   ....[0]....
.L_18:
        /*0054*/ 	.word	0xffffffff


	//   ....[1]....
        /*0058*/ 	.word	0xffffffff


	//   ....[2]....
        /*005c*/ 	.word	0xffffffff


	//   ....[3]....
        /*0060*/ 	.word	0xffffffff


	//   ....[4]....
        /*0064*/ 	.word	0xffffffff


	//   ....[5]....
        /*0068*/ 	.word	0xffffffff


	//   ....[6]....
        /*006c*/ 	.word	0xffffffff


	//   ....[7]....
        /*0070*/ 	.word	0xffffffff


	//   ....[8]....
        /*0074*/ 	.word	0xffffffff


	//----- nvinfo : EIATTR_COOP_GROUP_INSTR_OFFSETS
	.align		4
.L_19:
        /*0078*/ 	.byte	0x04, 0x28
        /*007a*/ 	.short	(.L_21 - .L_20)


	//   ....[0]....
.L_20:
        /*007c*/ 	.word	0x000002d0


	//   ....[1]....
        /*0080*/ 	.word	0x000002f0


	//   ....[2]....
        /*0084*/ 	.word	0x00000310


	//   ....[3]....
        /*0088*/ 	.word	0x00000330


	//   ....[4]....
        /*008c*/ 	.word	0x00000350


	//   ....[5]....
        /*0090*/ 	.word	0x000003c0


	//   ....[6]....
        /*0094*/ 	.word	0x000003e0


	//   ....[7]....
        /*0098*/ 	.word	0x00000400


	//   ....[8]....
        /*009c*/ 	.word	0x00000430


	//----- nvinfo : EIATTR_EXIT_INSTR_OFFSETS
	.align		4
.L_21:
        /*00a0*/ 	.byte	0x04, 0x1c
        /*00a2*/ 	.short	(.L_23 - .L_22)


	//   ....[0]....
.L_22:
        /*00a4*/ 	.word	0x00000490


	//   ....[1]....
        /*00a8*/ 	.word	0x000004d0


	//----- nvinfo : EIATTR_REQNTID
	.align		4
.L_23:
        /*00ac*/ 	.byte	0x04, 0x10
        /*00ae*/ 	.short	(.L_25 - .L_24)
.L_24:
        /*00b0*/ 	.word	0x00000200
        /*00b4*/ 	.word	0x00000001
        /*00b8*/ 	.word	0x00000001


	//----- nvinfo : EIATTR_CBANK_PARAM_SIZE
	.align		4
.L_25:
        /*00bc*/ 	.byte	0x03, 0x19
        /*00be*/ 	.short	0x001c


	//----- nvinfo : EIATTR_PARAM_CBANK
	.align		4
        /*00c0*/ 	.byte	0x04, 0x0a
        /*00c2*/ 	.short	(.L_27 - .L_26)
	.align		4
.L_26:
        /*00c4*/ 	.word	index@(.nv.constant0.triton_red_fused_div_mean_pow_sub_11)
        /*00c8*/ 	.short	0x0210
        /*00ca*/ 	.short	0x001c


	//----- nvinfo : EIATTR_SW_WAR
	.align		4
.L_27:
        /*00cc*/ 	.byte	0x04, 0x36
        /*00ce*/ 	.short	(.L_29 - .L_28)
.L_28:
        /*00d0*/ 	.word	0x00000008
.L_29:


//--------------------- .nv.callgraph             --------------------------
	.section	.nv.callgraph,"",@"SHT_CUDA_CALLGRAPH"
	.align	4
	.sectionentsize	8
	.align		4
        /*0000*/ 	.word	0x00000000
	.align		4
        /*0004*/ 	.word	0xffffffff
	.align		4
        /*0008*/ 	.word	0x00000000
	.align		4
        /*000c*/ 	.word	0xfffffffe
	.align		4
        /*0010*/ 	.word	0x00000000
	.align		4
        /*0014*/ 	.word	0xfffffffd
	.align		4
        /*0018*/ 	.word	0x00000000
	.align		4
        /*001c*/ 	.word	0xfffffffc


//--------------------- .text.triton_red_fused_div_mean_pow_sub_11 --------------------------
	.section	.text.triton_red_fused_div_mean_pow_sub_11,"ax",@progbits
	.sectionflags	@"SHF_BARRIERS=1"
	.align	128
        .global         triton_red_fused_div_mean_pow_sub_11
        .type           triton_red_fused_div_mean_pow_sub_11,@function
        .size           triton_red_fused_div_mean_pow_sub_11,(.L_x_1 - triton_red_fused_div_mean_pow_sub_11)
        .other          triton_red_fused_div_mean_pow_sub_11,@"STO_CUDA_ENTRY STV_DEFAULT"
triton_red_fused_div_mean_pow_sub_11:
.text.triton_red_fused_div_mean_pow_sub_11:
[----:B------:R-:W0:Y:S02]  /*0000*/  LDC R1, c[0x0][0x28] ;  /* 0x00000a00ff017b82 */ /* 0x000e240000000800 */
[----:B------:R-:W1:Y:S01]  /*0010*/  S2R R3, SR_TID.X ;  /* 0x0000000000037919 */ /* 0x000e620000002100 */
[----:B------:R-:W2:Y:S01]  /*0020*/  LDC.64 R22, c[0x0][0x218] ;  /* 0x00008600ff167b82 */ /* 0x000ea20000000a00 */
[----:B------:R-:W-:-:S07]  /*0030*/  ULDC.64 UR6, c[0x0][0x208] ;  /* 0x0000820000067ab9 */ /* 0x000fce0000000a00 */
[----:B------:R-:W3:Y:S01]  /*0040*/  LDC.64 R20, c[0x0][0x210] ;  /* 0x00008400ff147b82 */ /* 0x000ee20000000a00 */
[----:B-1----:R-:W-:-:S04]  /*0050*/  SHF.L.U32 R0, R3, 0x2, RZ ;  /* 0x0000000203007819 */ /* 0x002fc800000006ff */
[----:B------:R-:W-:-:S05]  /*0060*/  LOP3.LUT R5, R0, 0x7fc, RZ, 0xc0, !PT ;  /* 0x000007fc00057812 */ /* 0x000fca00078ec0ff */
[----:B--2---:R-:W-:-:S04]  /*0070*/  IMAD.WIDE.U32 R22, R5, 0x4, R22 ;  /* 0x0000000405167825 */ /* 0x004fc800078e0016 */
[----:B---3--:R-:W-:Y:S01]  /*0080*/  IMAD.WIDE.U32 R20, R5, 0x4, R20 ;  /* 0x0000000405147825 */ /* 0x008fe200078e0014 */
[----:B------:R-:W2:Y:S04]  /*0090*/  LDG.E.EF.128 R16, desc[UR6][R22.64] ;  /* 0x0000000616107981 */ /* 0x000ea8000c0e1d00 */
[----:B------:R-:W3:Y:S04]  /*00a0*/  LDG.E.EF.128 R4, desc[UR6][R22.64+0x2000] ;  /* 0x0020000616047981 */ /* 0x000ee8000c0e1d00 */
[----:B------:R-:W4:Y:S04]  /*00b0*/  LDG.E.EF.128 R12, desc[UR6][R20.64] ;  /* 0x00000006140c7981 */ /* 0x000f28000c0e1d00 */
[----:B------:R-:W5:Y:S01]  /*00c0*/  LDG.E.EF.128 R8, desc[UR6][R20.64+0x2000] ;  /* 0x0020000614087981 */ /* 0x000f62000c0e1d00 */
[----:B------:R-:W1:Y:S01]  /*00d0*/  S2UR UR5, SR_CgaCtaId ;  /* 0x00000000000579c3 */ /* 0x000e620000008800 */
[C---:B------:R-:W-:Y:S01]  /*00e0*/  LOP3.LUT P0, RZ, R3.reuse, 0x1f, RZ, 0xc0, !PT ;  /* 0x0000001f03ff7812 */ /* 0x040fe2000780c0ff */
[----:B------:R-:W-:Y:S01]  /*00f0*/  UMOV UR4, 0x400 ;  /* 0x0000040000047882 */ /* 0x000fe20000000000 */
[----:B------:R-:W-:Y:S01]  /*0100*/  ISETP.GE.AND P1, PT, R3, 0x10, PT ;  /* 0x000000100300780c */ /* 0x000fe20003f26270 */
[----:B-1----:R-:W-:Y:S01]  /*0110*/  UPRMT UR4, UR5, 0x654, UR4 ;  /* 0x0000065405047896 */ /* 0x002fe20008000004 */
[----:B--2---:R-:W-:Y:S01]  /*0120*/  FMUL R24, R17, 3.814697265625e-06 ;  /* 0x3680000011187820 */ /* 0x004fe20000400000 */
[----:B------:R-:W-:Y:S01]  /*0130*/  FMUL R17, R18, 3.814697265625e-06 ;  /* 0x3680000012117820 */ /* 0x000fe20000400000 */
[----:B---3--:R-:W-:Y:S01]  /*0140*/  FMUL R18, R5, 3.814697265625e-06 ;  /* 0x3680000005127820 */ /* 0x008fe20000400000 */
[----:B------:R-:W-:Y:S01]  /*0150*/  FMUL R5, R4, 3.814697265625e-06 ;  /* 0x3680000004057820 */ /* 0x000fe20000400000 */
[----:B------:R-:W-:Y:S01]  /*0160*/  FMUL R25, R16, 3.814697265625e-06 ;  /* 0x3680000010197820 */ /* 0x000fe20000400000 */
[----:B----4-:R-:W-:Y:S01]  /*0170*/  FFMA R14, R14, 3.814697265625e-06, -R17 ;  /* 0x368000000e0e7823 */ /* 0x010fe20000000811 */
[----:B------:R-:W-:Y:S01]  /*0180*/  FMUL R17, R6, 3.814697265625e-06 ;  /* 0x3680000006117820 */ /* 0x000fe20000400000 */
[----:B-----5:R-:W-:Y:S01]  /*0190*/  FFMA R9, R9, 3.814697265625e-06, -R18 ;  /* 0x3680000009097823 */ /* 0x020fe20000000812 */
[----:B------:R-:W-:Y:S01]  /*01a0*/  FFMA R5, R8, 3.814697265625e-06, -R5 ;  /* 0x3680000008057823 */ /* 0x000fe20000000805 */
[----:B------:R-:W-:Y:S01]  /*01b0*/  FFMA R12, R12, 3.814697265625e-06, -R25 ;  /* 0x368000000c0c7823 */ /* 0x000fe20000000819 */
[----:B------:R-:W-:Y:S01]  /*01c0*/  FFMA R13, R13, 3.814697265625e-06, -R24 ;  /* 0x368000000d0d7823 */ /* 0x000fe20000000818 */
[----:B------:R-:W-:Y:S01]  /*01d0*/  FMUL R6, R7, 3.814697265625e-06 ;  /* 0x3680000007067820 */ /* 0x000fe20000400000 */
[----:B------:R-:W-:Y:S01]  /*01e0*/  FFMA R10, R10, 3.814697265625e-06, -R17 ;  /* 0x368000000a0a7823 */ /* 0x000fe20000000811 */
[----:B------:R-:W-:Y:S01]  /*01f0*/  FMUL R4, R9, R9 ;  /* 0x0000000909047220 */ /* 0x000fe20000400000 */
[----:B------:R-:W-:Y:S01]  /*0200*/  FMUL R5, R5, R5 ;  /* 0x0000000505057220 */ /* 0x000fe20000400000 */
[----:B------:R-:W-:Y:S01]  /*0210*/  FMUL R16, R19, 3.814697265625e-06 ;  /* 0x3680000013107820 */ /* 0x000fe20000400000 */
[----:B------:R-:W-:Y:S01]  /*0220*/  FFMA R6, R11, 3.814697265625e-06, -R6 ;  /* 0x368000000b067823 */ /* 0x000fe20000000806 */
[----:B------:R-:W-:Y:S01]  /*0230*/  FMUL R7, R10, R10 ;  /* 0x0000000a0a077220 */ /* 0x000fe20000400000 */
[----:B------:R-:W-:Y:S01]  /*0240*/  FFMA R4, R13, R13, R4 ;  /* 0x0000000d0d047223 */ /* 0x000fe20000000004 */
[----:B------:R-:W-:Y:S01]  /*0250*/  FFMA R5, R12, R12, R5 ;  /* 0x0000000c0c057223 */ /* 0x000fe20000000005 */
[----:B------:R-:W-:Y:S01]  /*0260*/  FFMA R15, R15, 3.814697265625e-06, -R16 ;  /* 0x368000000f0f7823 */ /* 0x000fe20000000810 */
[----:B------:R-:W-:Y:S01]  /*0270*/  FFMA R7, R14, R14, R7 ;  /* 0x0000000e0e077223 */ /* 0x000fe20000000007 */
[----:B------:R-:W-:Y:S01]  /*0280*/  FMUL R6, R6, R6 ;  /* 0x0000000606067220 */ /* 0x000fe20000400000 */
[----:B------:R-:W-:-:S03]  /*0290*/  FADD R4, R4, R5 ;  /* 0x0000000504047221 */ /* 0x000fc60000000000 */
[----:B------:R-:W-:Y:S01]  /*02a0*/  FFMA R6, R15, R15, R6 ;  /* 0x0000000f0f067223 */ /* 0x000fe20000000006 */
[----:B------:R-:W-:-:S04]  /*02b0*/  FADD R7, R7, R4 ;  /* 0x0000000407077221 */ /* 0x000fc80000000000 */
[----:B------:R-:W-:-:S05]  /*02c0*/  FADD R6, R6, R7 ;  /* 0x0000000706067221 */ /* 0x000fca0000000000 */
[----:B------:R-:W1:Y:S02]  /*02d0*/  SHFL.BFLY PT, R5, R6, 0x10, 0x1f ;  /* 0x0e001f0006057f89 */ /* 0x000e6400000e0000 */
[----:B-1----:R-:W-:-:S05]  /*02e0*/  FADD R5, R6, R5 ;  /* 0x0000000506057221 */ /* 0x002fca0000000000 */
[----:B------:R-:W1:Y:S02]  /*02f0*/  SHFL.BFLY PT, R4, R5, 0x8, 0x1f ;  /* 0x0d001f0005047f89 */ /* 0x000e6400000e0000 */
[----:B-1----:R-:W-:-:S05]  /*0300*/  FADD R4, R5, R4 ;  /* 0x0000000405047221 */ /* 0x002fca0000000000 */
[----:B------:R-:W1:Y:S02]  /*0310*/  SHFL.BFLY PT, R7, R4, 0x4, 0x1f ;  /* 0x0c801f0004077f89 */ /* 0x000e6400000e0000 */
[----:B-1----:R-:W-:-:S05]  /*0320*/  FADD R7, R4, R7 ;  /* 0x0000000704077221 */ /* 0x002fca0000000000 */
[----:B------:R-:W1:Y:S02]  /*0330*/  SHFL.BFLY PT, R8, R7, 0x2, 0x1f ;  /* 0x0c401f0007087f89 */ /* 0x000e6400000e0000 */
[----:B-1----:R-:W-:-:S05]  /*0340*/  FADD R8, R7, R8 ;  /* 0x0000000807087221 */ /* 0x002fca0000000000 */
[----:B------:R-:W1:Y:S01]  /*0350*/  SHFL.BFLY PT, R9, R8, 0x1, 0x1f ;  /* 0x0c201f0008097f89 */ /* 0x000e6200000e0000 */
[----:B------:R-:W-:-:S04]  /*0360*/  SHF.R.U32.HI R5, RZ, 0x3, R3 ;  /* 0x00000003ff057819 */ /* 0x000fc80000011603 */
[----:B------:R-:W-:Y:S01]  /*0370*/  LOP3.LUT R4, R5, 0x3c, RZ, 0xc0, !PT ;  /* 0x0000003c05047812 */ /* 0x000fe200078ec0ff */
[----:B-1----:R-:W-:-:S05]  /*0380*/  FADD R9, R8, R9 ;  /* 0x0000000908097221 */ /* 0x002fca0000000000 */
[----:B------:R-:W-:Y:S01]  /*0390*/  @!P0 STS [R4+UR4], R9 ;  /* 0x0000000904008988 */ /* 0x000fe20008000804 */
[----:B------:R-:W-:Y:S06]  /*03a0*/  BAR.SYNC.DEFER_BLOCKING 0x0 ;  /* 0x0000000000007b1d */ /* 0x000fec0000010000 */
[----:B------:R-:W1:Y:S04]  /*03b0*/  @!P1 LDS R2, [R0+UR4] ;  /* 0x0000000400029984 */ /* 0x000e680008000800 */
[----:B-1----:R-:W1:Y:S02]  /*03c0*/  SHFL.BFLY PT, R5, R2, 0x8, 0x1f ;  /* 0x0d001f0002057f89 */ /* 0x002e6400000e0000 */
[----:B-1----:R-:W-:-:S05]  /*03d0*/  FADD R5, R2, R5 ;  /* 0x0000000502057221 */ /* 0x002fca0000000000 */
[----:B------:R-:W1:Y:S02]  /*03e0*/  SHFL.BFLY PT, R6, R5, 0x4, 0x1f ;  /* 0x0c801f0005067f89 */ /* 0x000e6400000e0000 */
[----:B-1----:R-:W-:-:S05]  /*03f0*/  FADD R6, R5, R6 ;  /* 0x0000000605067221 */ /* 0x002fca0000000000 */
[----:B------:R-:W1:Y:S01]  /*0400*/  SHFL.BFLY PT, R7, R6, 0x2, 0x1f ;  /* 0x0c401f0006077f89 */ /* 0x000e6200000e0000 */
[----:B------:R-:W-:Y:S01]  /*0410*/  LOP3.LUT P0, RZ, R3, 0xf, RZ, 0xc0, !PT ;  /* 0x0000000f03ff7812 */ /* 0x000fe2000780c0ff */
[----:B-1----:R-:W-:-:S05]  /*0420*/  FADD R7, R6, R7 ;  /* 0x0000000706077221 */ /* 0x002fca0000000000 */
[----:B------:R-:W1:Y:S01]  /*0430*/  SHFL.BFLY PT, R8, R7, 0x1, 0x1f ;  /* 0x0c201f0007087f89 */ /* 0x000e6200000e0000 */
[C---:B------:R-:W-:Y:S02]  /*0440*/  ISETP.LT.AND P0, PT, R3.reuse, 0x10, !P0 ;  /* 0x000000100300780c */ /* 0x040fe40004701270 */
[----:B------:R-:W-:Y:S01]  /*0450*/  LOP3.LUT P1, RZ, R3, 0x1ff, RZ, 0xc0, !PT ;  /* 0x000001ff03ff7812 */ /* 0x000fe2000782c0ff */
[----:B-1----:R-:W-:-:S10]  /*0460*/  FADD R3, R7, R8 ;  /* 0x0000000807037221 */ /* 0x002fd40000000000 */
[----:B------:R1:W-:Y:S01]  /*0470*/  @P0 STS [R0+UR4], R3 ;  /* 0x0000000300000988 */ /* 0x0003e20008000804 */
[----:B------:R-:W-:Y:S06]  /*0480*/  BAR.SYNC.DEFER_BLOCKING 0x0 ;  /* 0x0000000000007b1d */ /* 0x000fec0000010000 */
[----:B-1----:R-:W-:Y:S05]  /*0490*/  @P1 EXIT ;  /* 0x000000000000194d */ /* 0x002fea0003800000 */
[----:B------:R-:W0:Y:S01]  /*04a0*/  LDS R5, [UR4] ;  /* 0x00000004ff057984 */ /* 0x000e220008000800 */
[----:B------:R-:W0:Y:S03]  /*04b0*/  LDC.64 R2, c[0x0][0x220] ;  /* 0x00008800ff027b82 */ /* 0x000e260000000a00 */
[----:B0-----:R-:W-:Y:S01]  /*04c0*/  STG.E desc[UR6][R2.64], R5 ;  /* 0x0000000502007986 */ /* 0x001fe2000c101906 */
[----:B------:R-:W-:Y:S05]  /*04d0*/  EXIT ;  /* 0x000000000000794d */ /* 0x000fea0003800000 */
.L_x_0:
[----:B------:R-:W-:-:S00]  /*04e0*/  BRA `(.L_x_0) ;  /* 0xfffffffc00fc7947 */ /* 0x000fc0000383ffff */
[----:B------:R-:W-:-:S00]  /*04f0*/  NOP ;  /* 0x0000000000007918 */ /* 0x000fc00000000000 */
        /* <DEDUP_REMOVED lines=8> */
.L_x_1:


//--------------------- .nv.shared.triton_red_fused_div_mean_pow_sub_11 --------------------------
	.section	.nv.shared.triton_red_fused_div_mean_pow_sub_11,"aw",@nobits
	.sectionflags	@""
	.align	16
	.zero		1024


//--------------------- .nv.constant0.triton_red_fused_div_mean_pow_sub_11 --------------------------
	.section	.nv.constant0.triton_red_fused_div_mean_pow_sub_11,"a",@progbits
	.sectionflags	@""
	.align	4
.nv.constant0.triton_red_fused_div_mean_pow_sub_11:
	.zero		556
